//
// Generated by NVIDIA NVVM Compiler
//
// Compiler Build ID: CL-36424714
// Cuda compilation tools, release 13.0, V13.0.88
// Based on NVVM 20.0.0
//

.version 9.0
.target sm_100
.address_size 64

	// .globl	_Z8mutationPyiPii

.visible .entry _Z8mutationPyiPii(
	.param .u64 .ptr .align 1 _Z8mutationPyiPii_param_0,
	.param .u32 _Z8mutationPyiPii_param_1,
	.param .u64 .ptr .align 1 _Z8mutationPyiPii_param_2,
	.param .u32 _Z8mutationPyiPii_param_3
)
{
	.reg .pred 	%p<3>;
	.reg .b32 	%r<22>;
	.reg .b64 	%rd<21>;

	ld.param.u64 	%rd6, [_Z8mutationPyiPii_param_0];
	ld.param.u32 	%r4, [_Z8mutationPyiPii_param_1];
	ld.param.u64 	%rd7, [_Z8mutationPyiPii_param_2];
	ld.param.u32 	%r5, [_Z8mutationPyiPii_param_3];
	mov.u32 	%r6, %ctaid.x;
	mov.u32 	%r7, %ntid.x;
	mov.u32 	%r8, %tid.x;
	mad.lo.s32 	%r1, %r6, %r7, %r8;
	mul.lo.s32 	%r2, %r4, %r1;
	setp.le.s32 	%p1, %r5, %r2;
	@%p1 bra 	$L__BB0_5;
	cvta.to.global.u64 	%rd8, %rd6;
	cvta.to.global.u64 	%rd9, %rd7;
	mul.wide.u32 	%rd10, %r1, 4;
	add.s64 	%rd11, %rd9, %rd10;
	ld.global.u32 	%r9, [%rd11];
	shr.s32 	%r10, %r9, 31;
	shr.u32 	%r11, %r10, 26;
	add.s32 	%r12, %r9, %r11;
	shr.s32 	%r13, %r12, 6;
	add.s32 	%r14, %r13, %r2;
	and.b32  	%r15, %r12, -64;
	sub.s32 	%r3, %r9, %r15;
	mul.wide.s32 	%rd12, %r14, 8;
	add.s64 	%rd1, %rd8, %rd12;
	ld.global.u64 	%rd2, [%rd1];
	cvt.u32.u64 	%r16, %rd2;
	shr.u32 	%r17, %r16, %r3;
	and.b32  	%r18, %r17, 1;
	setp.eq.b32 	%p2, %r18, 1;
	@%p2 bra 	$L__BB0_3;
	mov.b64 	%rd17, 1;
	shl.b64 	%rd18, %rd17, %r3;
	or.b64  	%rd20, %rd18, %rd2;
	bra.uni 	$L__BB0_4;
$L__BB0_3:
	and.b32  	%r19, %r3, 63;
	mov.b64 	%rd13, -2;
	shl.b64 	%rd14, %rd13, %r19;
	neg.s32 	%r20, %r3;
	and.b32  	%r21, %r20, 63;
	shr.u64 	%rd15, %rd13, %r21;
	or.b64  	%rd16, %rd14, %rd15;
	and.b64  	%rd20, %rd2, %rd16;
$L__BB0_4:
	cvt.s64.s32 	%rd19, %rd20;
	st.global.u64 	[%rd1], %rd19;
$L__BB0_5:
	ret;

}


// ===== COMPILED SASS (sm_100) =====

	.target	sm_100

	.elftype	@"ET_EXEC"


//--------------------- .note.nv.tkinfo           --------------------------
	.section	.note.nv.tkinfo,"",@"SHT_NOTE"
	.sectionflags	@"SHF_NOTE_NV_TKINFO"
	.tkinfo
        /*0018*/ 	.word	0x00000002
        /*0030*/ 	.string	""
        /*0030*/ 	.string	"ptxas"
        /*0030*/ 	.string	"Cuda compilation tools, release 13.0, V13.0.88"
        /*0030*/ 	.string	"Build cuda_13.0.r13.0/compiler.36424714_0"
        /*0030*/ 	.string	"-arch sm_100 -m 64 "



//--------------------- .note.nv.cuinfo           --------------------------
	.section	.note.nv.cuinfo,"",@"SHT_NOTE"
	.sectionflags	@"SHF_NOTE_NV_CUINFO"
        /*0018*/ 	.short	0x0002
        /*001a*/ 	.short	0x0064
        /*001c*/ 	.short	0x0082
	.zero		2


//--------------------- .nv.info                  --------------------------
	.section	.nv.info,"",@"SHT_CUDA_INFO"
	.align	4


	//----- nvinfo : EIATTR_REGCOUNT
	.align		4
        /*0000*/ 	.byte	0x04, 0x2f
        /*0002*/ 	.short	(.L_1 - .L_0)
	.align		4
.L_0:
        /*0004*/ 	.word	index@(_Z8mutationPyiPii)
        /*0008*/ 	.word	0x0000000c


	//----- nvinfo : EIATTR_FRAME_SIZE
	.align		4
.L_1:
        /*000c*/ 	.byte	0x04, 0x11
        /*000e*/ 	.short	(.L_3 - .L_2)
	.align		4
.L_2:
        /*0010*/ 	.word	index@(_Z8mutationPyiPii)
        /*0014*/ 	.word	0x00000000


	//----- nvinfo : EIATTR_MIN_STACK_SIZE
	.align		4
.L_3:
        /*0018*/ 	.byte	0x04, 0x12
        /*001a*/ 	.short	(.L_5 - .L_4)
	.align		4
.L_4:
        /*001c*/ 	.word	index@(_Z8mutationPyiPii)
        /*0020*/ 	.word	0x00000000
.L_5:


//--------------------- .nv.compat                --------------------------
	.section	.nv.compat,"",@"SHT_CUDA_COMPAT_INFO"
	.align	4
        /*0000*/ 	.byte	0x02, 0x09, 0x00, 0x00, 0x02, 0x02, 0x01, 0x00, 0x02, 0x05, 0x05, 0x00, 0x03, 0x07, 0x01, 0x01
        /*0010*/ 	.byte	0x02, 0x03, 0x00, 0x00, 0x02, 0x06, 0x01, 0x00, 0x04, 0x0b, 0x08, 0x00, 0x09, 0x00, 0x00, 0x00
        /*0020*/ 	.byte	0x00, 0x00, 0x00, 0x00


//--------------------- .nv.info._Z8mutationPyiPii --------------------------
	.section	.nv.info._Z8mutationPyiPii,"",@"SHT_CUDA_INFO"
	.sectionflags	@""
	.align	4


	//----- nvinfo : EIATTR_CUDA_API_VERSION
	.align		4
        /*0000*/ 	.byte	0x04, 0x37
        /*0002*/ 	.short	(.L_7 - .L_6)
.L_6:
        /*0004*/ 	.word	0x00000082


	//----- nvinfo : EIATTR_KPARAM_INFO
	.align		4
.L_7:
        /*0008*/ 	.byte	0x04, 0x17
        /*000a*/ 	.short	(.L_9 - .L_8)
.L_8:
        /*000c*/ 	.word	0x00000000
        /*0010*/ 	.short	0x0003
        /*0012*/ 	.short	0x0018
        /*0014*/ 	.byte	0x00, 0xf0, 0x11, 0x00


	//----- nvinfo : EIATTR_KPARAM_INFO
	.align		4
.L_9:
        /*0018*/ 	.byte	0x04, 0x17
        /*001a*/ 	.short	(.L_11 - .L_10)
.L_10:
        /*001c*/ 	.word	0x00000000
        /*0020*/ 	.short	0x0002
        /*0022*/ 	.short	0x0010
        /*0024*/ 	.byte	0x00, 0xf5, 0x21, 0x00


	//----- nvinfo : EIATTR_KPARAM_INFO
	.align		4
.L_11:
        /*0028*/ 	.byte	0x04, 0x17
        /*002a*/ 	.short	(.L_13 - .L_12)
.L_12:
        /*002c*/ 	.word	0x00000000
        /*0030*/ 	.short	0x0001
        /*0032*/ 	.short	0x0008
        /*0034*/ 	.byte	0x00, 0xf0, 0x11, 0x00


	//----- nvinfo : EIATTR_KPARAM_INFO
	.align		4
.L_13:
        /*0038*/ 	.byte	0x04, 0x17
        /*003a*/ 	.short	(.L_15 - .L_14)
.L_14:
        /*003c*/ 	.word	0x00000000
        /*0040*/ 	.short	0x0000
        /*0042*/ 	.short	0x0000
        /*0044*/ 	.byte	0x00, 0xf5, 0x21, 0x00


	//----- nvinfo : EIATTR_SPARSE_MMA_MASK
	.align		4
.L_15:
        /*0048*/ 	.byte	0x03, 0x50
        /*004a*/ 	.short	0x0000


	//----- nvinfo : EIATTR_MAXREG_COUNT
	.align		4
        /*004c*/ 	.byte	0x03, 0x1b
        /*004e*/ 	.short	0x00ff


	//----- nvinfo : EIATTR_MERCURY_ISA_VERSION
	.align		4
        /*0050*/ 	.byte	0x03, 0x5f
        /*0052*/ 	.short	0x0101


	//----- nvinfo : EIATTR_VRC_CTA_INIT_COUNT
	.align		4
        /*0054*/ 	.byte	0x02, 0x4a
	.zero		1
	.zero		1


	//----- nvinfo : EIATTR_EXIT_INSTR_OFFSETS
	.align		4
        /*0058*/ 	.byte	0x04, 0x1c
        /*005a*/ 	.short	(.L_17 - .L_16)


	//   ....[0]....
.L_16:
        /*005c*/ 	.word	0x00000090


	//   ....[1]....
        /*0060*/ 	.word	0x00000260


	//----- nvinfo : EIATTR_CBANK_PARAM_SIZE
	.align		4
.L_17:
        /*0064*/ 	.byte	0x03, 0x19
        /*0066*/ 	.short	0x001c


	//----- nvinfo : EIATTR_PARAM_CBANK
	.align		4
        /*0068*/ 	.byte	0x04, 0x0a
        /*006a*/ 	.short	(.L_19 - .L_18)
	.align		4
.L_18:
        /*006c*/ 	.word	index@(.nv.constant0._Z8mutationPyiPii)
        /*0070*/ 	.short	0x0380
        /*0072*/ 	.short	0x001c


	//----- nvinfo : EIATTR_SW_WAR
	.align		4
.L_19:
        /*0074*/ 	.byte	0x04, 0x36
        /*0076*/ 	.short	(.L_21 - .L_20)
.L_20:
        /*0078*/ 	.word	0x00000008
.L_21:


//--------------------- .nv.callgraph             --------------------------
	.section	.nv.callgraph,"",@"SHT_CUDA_CALLGRAPH"
	.align	4
	.sectionentsize	8
	.align		4
        /*0000*/ 	.word	0x00000000
	.align		4
        /*0004*/ 	.word	0xffffffff
	.align		4
        /*0008*/ 	.word	0x00000000
	.align		4
        /*000c*/ 	.word	0xfffffffe
	.align		4
        /*0010*/ 	.word	0x00000000
	.align		4
        /*0014*/ 	.word	0xfffffffd
	.align		4
        /*0018*/ 	.word	0x00000000
	.align		4
        /*001c*/ 	.word	0xfffffffc


//--------------------- .text._Z8mutationPyiPii   --------------------------
	.section	.text._Z8mutationPyiPii,"ax",@progbits
	.align	128
        .global         _Z8mutationPyiPii
        .type           _Z8mutationPyiPii,@function
        .size           _Z8mutationPyiPii,(.L_x_1 - _Z8mutationPyiPii)
        .other          _Z8mutationPyiPii,@"STO_CUDA_ENTRY STV_DEFAULT"
_Z8mutationPyiPii:
.text._Z8mutationPyiPii:
[----:B------:R-:W-:Y:S01]  /*0000*/  LDC R1, c[0x0][0x37c] ;  /* 0x0000df00ff017b82 */ /* 0x000fe20000000800 */
[----:B------:R-:W0:Y:S07]  /*0010*/  S2R R0, SR_TID.X ;  /* 0x0000000000007919 */ /* 0x000e2e0000002100 */
[----:B------:R-:W0:Y:S01]  /*0020*/  S2UR UR4, SR_CTAID.X ;  /* 0x00000000000479c3 */ /* 0x000e220000002500 */
[----:B------:R-:W1:Y:S01]  /*0030*/  LDCU UR5, c[0x0][0x388] ;  /* 0x00007100ff0577ac */ /* 0x000e620008000800 */
[----:B------:R-:W2:Y:S06]  /*0040*/  LDCU UR6, c[0x0][0x398] ;  /* 0x00007300ff0677ac */ /* 0x000eac0008000800 */
[----:B------:R-:W0:Y:S02]  /*0050*/  LDC R3, c[0x0][0x360] ;  /* 0x0000d800ff037b82 */ /* 0x000e240000000800 */
[----:B0-----:R-:W-:-:S04]  /*0060*/  IMAD R3, R3, UR4, R0 ;  /* 0x0000000403037c24 */ /* 0x001fc8000f8e0200 */
[----:B-1----:R-:W-:-:S05]  /*0070*/  IMAD R0, R3, UR5, RZ ;  /* 0x0000000503007c24 */ /* 0x002fca000f8e02ff */
[----:B--2---:R-:W-:-:S13]  /*0080*/  ISETP.GE.AND P0, PT, R0, UR6, PT ;  /* 0x0000000600007c0c */ /* 0x004fda000bf06270 */
[----:B------:R-:W-:Y:S05]  /*0090*/  @P0 EXIT ;  /* 0x000000000000094d */ /* 0x000fea0003800000 */
[----:B------:R-:W0:Y:S01]  /*00a0*/  LDC.64 R4, c[0x0][0x390] ;  /* 0x0000e400ff047b82 */ /* 0x000e220000000a00 */
[----:B------:R-:W1:Y:S01]  /*00b0*/  LDCU.64 UR4, c[0x0][0x358] ;  /* 0x00006b00ff0477ac */ /* 0x000e620008000a00 */
[----:B0-----:R-:W-:-:S06]  /*00c0*/  IMAD.WIDE.U32 R4, R3, 0x4, R4 ;  /* 0x0000000403047825 */ /* 0x001fcc00078e0004 */
[----:B------:R-:W0:Y:S01]  /*00d0*/  LDC.64 R2, c[0x0][0x380] ;  /* 0x0000e000ff027b82 */ /* 0x000e220000000a00 */
[----:B-1----:R-:W2:Y:S02]  /*00e0*/  LDG.E R4, desc[UR4][R4.64] ;  /* 0x0000000404047981 */ /* 0x002ea4000c1e1900 */
[----:B--2---:R-:W-:-:S04]  /*00f0*/  SHF.R.S32.HI R7, RZ, 0x1f, R4 ;  /* 0x0000001fff077819 */ /* 0x004fc80000011404 */
[----:B------:R-:W-:-:S04]  /*0100*/  LEA.HI R7, R7, R4, RZ, 0x6 ;  /* 0x0000000407077211 */ /* 0x000fc800078f30ff */
[----:B------:R-:W-:-:S05]  /*0110*/  LEA.HI.SX32 R9, R7, R0, 0x1a ;  /* 0x0000000007097211 */ /* 0x000fca00078fd2ff */
[----:B0-----:R-:W-:-:S05]  /*0120*/  IMAD.WIDE R2, R9, 0x8, R2 ;  /* 0x0000000809027825 */ /* 0x001fca00078e0202 */
[----:B------:R-:W2:Y:S01]  /*0130*/  LDG.E R0, desc[UR4][R2.64] ;  /* 0x0000000402007981 */ /* 0x000ea2000c1e1900 */
[----:B------:R-:W-:-:S05]  /*0140*/  LOP3.LUT R7, R7, 0xffffffc0, RZ, 0xc0, !PT ;  /* 0xffffffc007077812 */ /* 0x000fca00078ec0ff */
[----:B------:R-:W-:-:S05]  /*0150*/  IMAD.IADD R7, R4, 0x1, -R7 ;  /* 0x0000000104077824 */ /* 0x000fca00078e0a07 */
[----:B--2---:R-:W-:-:S04]  /*0160*/  SHF.R.U32.HI R6, RZ, R7, R0 ;  /* 0x00000007ff067219 */ /* 0x004fc80000011600 */
[----:B------:R-:W-:-:S04]  /*0170*/  LOP3.LUT R6, R6, 0x1, RZ, 0xc0, !PT ;  /* 0x0000000106067812 */ /* 0x000fc800078ec0ff */
[----:B------:R-:W-:-:S13]  /*0180*/  ISETP.NE.U32.AND P0, PT, R6, 0x1, PT ;  /* 0x000000010600780c */ /* 0x000fda0003f05070 */
[----:B------:R-:W-:Y:S01]  /*0190*/  @!P0 IMAD.MOV R5, RZ, RZ, -R7 ;  /* 0x000000ffff058224 */ /* 0x000fe200078e0a07 */
[----:B------:R-:W-:Y:S01]  /*01a0*/  @!P0 LOP3.LUT R4, R7, 0x3f, RZ, 0xc0, !PT ;  /* 0x0000003f07048812 */ /* 0x000fe200078ec0ff */
[----:B------:R-:W-:Y:S02]  /*01b0*/  @P0 IMAD.MOV.U32 R6, RZ, RZ, 0x1 ;  /* 0x00000001ff060424 */ /* 0x000fe400078e00ff */
[----:B------:R-:W-:Y:S01]  /*01c0*/  @!P0 IMAD.MOV.U32 R8, RZ, RZ, -0x2 ;  /* 0xfffffffeff088424 */ /* 0x000fe200078e00ff */
[----:B------:R-:W-:Y:S02]  /*01d0*/  @!P0 LOP3.LUT R5, R5, 0x3f, RZ, 0xc0, !PT ;  /* 0x0000003f05058812 */ /* 0x000fe400078ec0ff */
[----:B------:R-:W-:Y:S02]  /*01e0*/  @P0 SHF.L.U32 R7, R6, R7, RZ ;  /* 0x0000000706070219 */ /* 0x000fe400000006ff */
[C---:B------:R-:W-:Y:S02]  /*01f0*/  @!P0 SHF.L.U32 R4, R8.reuse, R4, RZ ;  /* 0x0000000408048219 */ /* 0x040fe400000006ff */
[----:B------:R-:W-:-:S02]  /*0200*/  @!P0 SHF.R.U64 R5, R8, R5, 0xffffffff ;  /* 0xffffffff08058419 */ /* 0x000fc40000001205 */
[----:B------:R-:W-:Y:S02]  /*0210*/  @P0 LOP3.LUT R7, R7, R0, RZ, 0xfc, !PT ;  /* 0x0000000007070212 */ /* 0x000fe400078efcff */
[----:B------:R-:W-:-:S04]  /*0220*/  @!P0 LOP3.LUT R7, R0, R4, R5, 0xe0, !PT ;  /* 0x0000000400078212 */ /* 0x000fc800078ee005 */
[--C-:B------:R-:W-:Y:S01]  /*0230*/  SHF.R.S32.HI R5, RZ, 0x1f, R7.reuse ;  /* 0x0000001fff057819 */ /* 0x100fe20000011407 */
[----:B------:R-:W-:-:S05]  /*0240*/  IMAD.MOV.U32 R4, RZ, RZ, R7 ;  /* 0x000000ffff047224 */ /* 0x000fca00078e0007 */
[----:B------:R-:W-:Y:S01]  /*0250*/  STG.E.64 desc[UR4][R2.64], R4 ;  /* 0x0000000402007986 */ /* 0x000fe2000c101b04 */
[----:B------:R-:W-:Y:S05]  /*0260*/  EXIT ;  /* 0x000000000000794d */ /* 0x000fea0003800000 */
.L_x_0:
[----:B------:R-:W-:-:S00]  /*0270*/  BRA `(.L_x_0) ;  /* 0xfffffffc00fc7947 */ /* 0x000fc0000383ffff */
[----:B------:R-:W-:-:S00]  /*0280*/  NOP ;  /* 0x0000000000007918 */ /* 0x000fc00000000000 */
[----:B------:R-:W-:-:S00]  /*0290*/  NOP ;  /* 0x0000000000007918 */ /* 0x000fc00000000000 */
[----:B------:R-:W-:-:S00]  /*02a0*/  NOP ;  /* 0x0000000000007918 */ /* 0x000fc00000000000 */
[----:B------:R-:W-:-:S00]  /*02b0*/  NOP ;  /* 0x0000000000007918 */ /* 0x000fc00000000000 */
[----:B------:R-:W-:-:S00]  /*02c0*/  NOP ;  /* 0x0000000000007918 */ /* 0x000fc00000000000 */
[----:B------:R-:W-:-:S00]  /*02d0*/  NOP ;  /* 0x0000000000007918 */ /* 0x000fc00000000000 */
[----:B------:R-:W-:-:S00]  /*02e0*/  NOP ;  /* 0x0000000000007918 */ /* 0x000fc00000000000 */
[----:B------:R-:W-:-:S00]  /*02f0*/  NOP ;  /* 0x0000000000007918 */ /* 0x000fc00000000000 */
.L_x_1:


//--------------------- .nv.shared.reserved.0     --------------------------
	.section	.nv.shared.reserved.0,"aw",@nobits
	.weak		__nv_reservedSMEM_offset_0_alias
	.size		__nv_reservedSMEM_offset_0_alias, 0, 64
	.other		__nv_reservedSMEM_offset_0_alias,@"STO_CUDA_RESERVED_SHARED STV_DEFAULT"
__nv_reservedSMEM_offset_0_alias:
	.zero		0
	.zero		64


//--------------------- .nv.constant0._Z8mutationPyiPii --------------------------
	.section	.nv.constant0._Z8mutationPyiPii,"a",@progbits
	.sectionflags	@""
	.align	4
.nv.constant0._Z8mutationPyiPii:
	.zero		924


//--------------------- SYMBOLS --------------------------

	.type		.nv.reservedSmem.offset0,@object
	.size		.nv.reservedSmem.offset0,0x4
